	.headerflags	@"EF_CUDA_TEXMODE_UNIFIED EF_CUDA_64BIT_ADDRESS EF_CUDA_ACCELERATORS EF_CUDA_SM90 EF_CUDA_VIRTUAL_SM(EF_CUDA_SM90)"
	.elftype	@"ET_EXEC"


//--------------------- .nv.info                  --------------------------
	.section	.nv.info,"",@"SHT_CUDA_INFO"
	.align	4


	//----- nvinfo : EIATTR_REGCOUNT
	.align		4
        /*0000*/ 	.byte	0x04, 0x2f
        /*0002*/ 	.short	(.L_1 - .L_0)
	.align		4
.L_0:
        /*0004*/ 	.word	index@(triton_poi_fused__to_copy_15)
        /*0008*/ 	.word	0x0000000a


	//----- nvinfo : EIATTR_MIN_STACK_SIZE
	.align		4
.L_1:
        /*000c*/ 	.byte	0x04, 0x12
        /*000e*/ 	.short	(.L_3 - .L_2)
	.align		4
.L_2:
        /*0010*/ 	.word	index@(triton_poi_fused__to_copy_15)
        /*0014*/ 	.word	0x00000000


	//----- nvinfo : EIATTR_FRAME_SIZE
	.align		4
.L_3:
        /*0018*/ 	.byte	0x04, 0x11
        /*001a*/ 	.short	(.L_5 - .L_4)
	.align		4
.L_4:
        /*001c*/ 	.word	index@(triton_poi_fused__to_copy_15)
        /*0020*/ 	.word	0x00000000


	//----- nvinfo : EIATTR_MIN_STACK_SIZE
	.align		4
.L_5:
        /*0024*/ 	.byte	0x04, 0x12
        /*0026*/ 	.short	(.L_7 - .L_6)
	.align		4
.L_6:
        /*0028*/ 	.word	index@(triton_poi_fused__to_copy_15)
        /*002c*/ 	.word	0x00000000
.L_7:


//--------------------- .nv.info.triton_poi_fused__to_copy_15 --------------------------
	.section	.nv.info.triton_poi_fused__to_copy_15,"",@"SHT_CUDA_INFO"
	.sectionflags	@""
	.align	4


	//----- nvinfo : EIATTR_CUDA_API_VERSION
	.align		4
        /*0000*/ 	.byte	0x04, 0x37
        /*0002*/ 	.short	(.L_9 - .L_8)
.L_8:
        /*0004*/ 	.word	0x0000007c


	//----- nvinfo : EIATTR_KPARAM_INFO
	.align		4
.L_9:
        /*0008*/ 	.byte	0x04, 0x17
        /*000a*/ 	.short	(.L_11 - .L_10)
.L_10:
        /*000c*/ 	.word	0x00000000
        /*0010*/ 	.short	0x0001
        /*0012*/ 	.short	0x0008
        /*0014*/ 	.byte	0x00, 0xf0, 0x11, 0x00


	//----- nvinfo : EIATTR_KPARAM_INFO
	.align		4
.L_11:
        /*0018*/ 	.byte	0x04, 0x17
        /*001a*/ 	.short	(.L_13 - .L_12)
.L_12:
        /*001c*/ 	.word	0x00000000
        /*0020*/ 	.short	0x0000
        /*0022*/ 	.short	0x0000
        /*0024*/ 	.byte	0x00, 0xf4, 0x21, 0x00


	//----- nvinfo : EIATTR_SPARSE_MMA_MASK
	.align		4
.L_13:
        /*0028*/ 	.byte	0x03, 0x50
        /*002a*/ 	.short	0x0000


	//----- nvinfo : EIATTR_MAXREG_COUNT
	.align		4
        /*002c*/ 	.byte	0x03, 0x1b
        /*002e*/ 	.short	0x00ff


	//----- nvinfo : EIATTR_EXIT_INSTR_OFFSETS
	.align		4
        /*0030*/ 	.byte	0x04, 0x1c
        /*0032*/ 	.short	(.L_15 - .L_14)


	//   ....[0]....
.L_14:
        /*0034*/ 	.word	0x00000100


	//   ....[1]....
        /*0038*/ 	.word	0x00000130


	//----- nvinfo : EIATTR_REQNTID
	.align		4
.L_15:
        /*003c*/ 	.byte	0x04, 0x10
        /*003e*/ 	.short	(.L_17 - .L_16)
.L_16:
        /*0040*/ 	.word	0x00000020
        /*0044*/ 	.word	0x00000001
        /*0048*/ 	.word	0x00000001


	//----- nvinfo : EIATTR_CBANK_PARAM_SIZE
	.align		4
.L_17:
        /*004c*/ 	.byte	0x03, 0x19
        /*004e*/ 	.short	0x000c


	//----- nvinfo : EIATTR_PARAM_CBANK
	.align		4
        /*0050*/ 	.byte	0x04, 0x0a
        /*0052*/ 	.short	(.L_19 - .L_18)
	.align		4
.L_18:
        /*0054*/ 	.word	index@(.nv.constant0.triton_poi_fused__to_copy_15)
        /*0058*/ 	.short	0x0210
        /*005a*/ 	.short	0x000c


	//----- nvinfo : EIATTR_SW_WAR
	.align		4
.L_19:
        /*005c*/ 	.byte	0x04, 0x36
        /*005e*/ 	.short	(.L_21 - .L_20)
.L_20:
        /*0060*/ 	.word	0x00000008
.L_21:


//--------------------- .nv.callgraph             --------------------------
	.section	.nv.callgraph,"",@"SHT_CUDA_CALLGRAPH"
	.align	4
	.sectionentsize	8
	.align		4
        /*0000*/ 	.word	0x00000000
	.align		4
        /*0004*/ 	.word	0xffffffff
	.align		4
        /*0008*/ 	.word	0x00000000
	.align		4
        /*000c*/ 	.word	0xfffffffe
	.align		4
        /*0010*/ 	.word	0x00000000
	.align		4
        /*0014*/ 	.word	0xfffffffd
	.align		4
        /*0018*/ 	.word	0x00000000
	.align		4
        /*001c*/ 	.word	0xfffffffc


//--------------------- .text.triton_poi_fused__to_copy_15 --------------------------
	.section	.text.triton_poi_fused__to_copy_15,"ax",@progbits
	.align	128
        .global         triton_poi_fused__to_copy_15
        .type           triton_poi_fused__to_copy_15,@function
        .size           triton_poi_fused__to_copy_15,(.L_x_1 - triton_poi_fused__to_copy_15)
        .other          triton_poi_fused__to_copy_15,@"STO_CUDA_ENTRY STV_DEFAULT"
triton_poi_fused__to_copy_15:
.text.triton_poi_fused__to_copy_15:
[----:B------:R-:W0:Y:S02]  /*0000*/  LDC R1, c[0x0][0x28] ;  /* 0x00000a00ff017b82 */ /* 0x000e240000000800 */
[----:B------:R-:W1:Y:S01]  /*0010*/  S2R R6, SR_TID.X ;  /* 0x0000000000067919 */ /* 0x000e620000002100 */
[----:B------:R-:W-:Y:S01]  /*0020*/  IMAD.MOV.U32 R7, RZ, RZ, 0x3f000000 ;  /* 0x3f000000ff077424 */ /* 0x000fe200078e00ff */
[----:B------:R-:W2:Y:S01]  /*0030*/  LDC.64 R2, c[0x0][0x210] ;  /* 0x00008400ff027b82 */ /* 0x000ea20000000a00 */
[----:B------:R-:W3:Y:S01]  /*0040*/  S2R R5, SR_CTAID.X ;  /* 0x0000000000057919 */ /* 0x000ee20000002500 */
[C---:B-1----:R-:W-:Y:S02]  /*0050*/  LOP3.LUT R0, R6.reuse, 0x1, RZ, 0xc0, !PT ;  /* 0x0000000106007812 */ /* 0x042fe400078ec0ff */
[----:B------:R-:W-:-:S03]  /*0060*/  LOP3.LUT P0, RZ, R6, 0x1e, RZ, 0xc0, !PT ;  /* 0x0000001e06ff7812 */ /* 0x000fc6000780c0ff */
[----:B---3--:R-:W-:-:S04]  /*0070*/  IMAD R5, R5, 0x2, R0 ;  /* 0x0000000205057824 */ /* 0x008fc800078e0200 */
[C---:B--2---:R-:W-:Y:S01]  /*0080*/  IMAD.WIDE R2, R5.reuse, 0x8, R2 ;  /* 0x0000000805027825 */ /* 0x044fe200078e0202 */
[----:B------:R-:W-:Y:S02]  /*0090*/  I2FP.F32.S32 R0, R5 ;  /* 0x0000000500007245 */ /* 0x000fe40000201400 */
[----:B------:R-:W-:-:S03]  /*00a0*/  ISETP.LT.AND P0, PT, R5, 0x2, !P0 ;  /* 0x000000020500780c */ /* 0x000fc60004701270 */
[----:B------:R-:W-:-:S04]  /*00b0*/  FADD R0, R0, 0.5 ;  /* 0x3f00000000007421 */ /* 0x000fc80000000000 */
[----:B------:R-:W-:-:S05]  /*00c0*/  FFMA R0, R0, R7, -0.5 ;  /* 0xbf00000000007423 */ /* 0x000fca0000000007 */
[----:B------:R-:W-:-:S04]  /*00d0*/  FMNMX R0, RZ, R0, !PT ;  /* 0x00000000ff007209 */ /* 0x000fc80007800000 */
[----:B------:R-:W1:Y:S02]  /*00e0*/  F2I.TRUNC.NTZ R4, R0 ;  /* 0x0000000000047305 */ /* 0x000e64000020f100 */
[----:B-1----:R-:W-:Y:S01]  /*00f0*/  SHF.R.S32.HI R5, RZ, 0x1f, R4 ;  /* 0x0000001fff057819 */ /* 0x002fe20000011404 */
[----:B------:R-:W-:Y:S06]  /*0100*/  @!P0 EXIT ;  /* 0x000000000000894d */ /* 0x000fec0003800000 */
[----:B------:R-:W-:Y:S02]  /*0110*/  ULDC.64 UR4, c[0x0][0x208] ;  /* 0x0000820000047ab9 */ /* 0x000fe40000000a00 */
[----:B------:R-:W-:Y:S01]  /*0120*/  STG.E.64 desc[UR4][R2.64], R4 ;  /* 0x0000000402007986 */ /* 0x000fe2000c101b04 */
[----:B------:R-:W-:Y:S05]  /*0130*/  EXIT ;  /* 0x000000000000794d */ /* 0x000fea0003800000 */
.L_x_0:
[----:B------:R-:W-:-:S00]  /*0140*/  BRA `(.L_x_0) ;  /* 0xfffffffc00fc7947 */ /* 0x000fc0000383ffff */
[----:B------:R-:W-:-:S00]  /*0150*/  NOP ;  /* 0x0000000000007918 */ /* 0x000fc00000000000 */
        /* <DEDUP_REMOVED lines=10> */
.L_x_1:


//--------------------- .nv.constant0.triton_poi_fused__to_copy_15 --------------------------
	.section	.nv.constant0.triton_poi_fused__to_copy_15,"a",@progbits
	.sectionflags	@""
	.align	4
.nv.constant0.triton_poi_fused__to_copy_15:
	.zero		540
